//
// Generated by NVIDIA NVVM Compiler
//
// Compiler Build ID: CL-36424714
// Cuda compilation tools, release 13.0, V13.0.88
// Based on NVVM 20.0.0
//

.version 9.0
.target sm_100
.address_size 64

	// .globl	_Z10sum_kernelPiS_
// _ZZ10sum_kernelPiS_E7input_s has been demoted

.visible .entry _Z10sum_kernelPiS_(
	.param .u64 .ptr .align 1 _Z10sum_kernelPiS__param_0,
	.param .u64 .ptr .align 1 _Z10sum_kernelPiS__param_1
)
{
	.reg .pred 	%p<10>;
	.reg .b32 	%r<31>;
	.reg .b64 	%rd<7>;
	// demoted variable
	.shared .align 4 .b8 _ZZ10sum_kernelPiS_E7input_s[512];
	ld.param.u64 	%rd1, [_Z10sum_kernelPiS__param_0];
	ld.param.u64 	%rd2, [_Z10sum_kernelPiS__param_1];
	mov.u32 	%r1, %tid.x;
	shl.b32 	%r3, %r1, 2;
	mov.u32 	%r4, _ZZ10sum_kernelPiS_E7input_s;
	add.s32 	%r2, %r4, %r3;
	mov.b32 	%r5, 0;
	st.shared.u32 	[%r2], %r5;
	setp.gt.u32 	%p1, %r1, 127;
	@%p1 bra 	$L__BB0_2;
	cvta.to.global.u64 	%rd3, %rd1;
	mul.wide.u32 	%rd4, %r1, 4;
	add.s64 	%rd5, %rd3, %rd4;
	ld.global.u32 	%r6, [%rd5];
	ld.global.u32 	%r7, [%rd5+512];
	add.s32 	%r8, %r7, %r6;
	st.shared.u32 	[%r2], %r8;
$L__BB0_2:
	bar.sync 	0;
	setp.gt.u32 	%p2, %r1, 63;
	@%p2 bra 	$L__BB0_4;
	ld.shared.u32 	%r9, [%r2+256];
	ld.shared.u32 	%r10, [%r2];
	add.s32 	%r11, %r10, %r9;
	st.shared.u32 	[%r2], %r11;
$L__BB0_4:
	bar.sync 	0;
	setp.gt.u32 	%p3, %r1, 31;
	@%p3 bra 	$L__BB0_6;
	ld.shared.u32 	%r12, [%r2+128];
	ld.shared.u32 	%r13, [%r2];
	add.s32 	%r14, %r13, %r12;
	st.shared.u32 	[%r2], %r14;
$L__BB0_6:
	bar.sync 	0;
	setp.gt.u32 	%p4, %r1, 15;
	@%p4 bra 	$L__BB0_8;
	ld.shared.u32 	%r15, [%r2+64];
	ld.shared.u32 	%r16, [%r2];
	add.s32 	%r17, %r16, %r15;
	st.shared.u32 	[%r2], %r17;
$L__BB0_8:
	bar.sync 	0;
	setp.gt.u32 	%p5, %r1, 7;
	@%p5 bra 	$L__BB0_10;
	ld.shared.u32 	%r18, [%r2+32];
	ld.shared.u32 	%r19, [%r2];
	add.s32 	%r20, %r19, %r18;
	st.shared.u32 	[%r2], %r20;
$L__BB0_10:
	bar.sync 	0;
	setp.gt.u32 	%p6, %r1, 3;
	@%p6 bra 	$L__BB0_12;
	ld.shared.u32 	%r21, [%r2+16];
	ld.shared.u32 	%r22, [%r2];
	add.s32 	%r23, %r22, %r21;
	st.shared.u32 	[%r2], %r23;
$L__BB0_12:
	bar.sync 	0;
	setp.gt.u32 	%p7, %r1, 1;
	@%p7 bra 	$L__BB0_14;
	ld.shared.u32 	%r24, [%r2+8];
	ld.shared.u32 	%r25, [%r2];
	add.s32 	%r26, %r25, %r24;
	st.shared.u32 	[%r2], %r26;
$L__BB0_14:
	bar.sync 	0;
	setp.ne.s32 	%p8, %r1, 0;
	@%p8 bra 	$L__BB0_16;
	ld.shared.u32 	%r27, [_ZZ10sum_kernelPiS_E7input_s+4];
	ld.shared.u32 	%r28, [%r2];
	add.s32 	%r29, %r28, %r27;
	st.shared.u32 	[%r2], %r29;
$L__BB0_16:
	setp.ne.s32 	%p9, %r1, 0;
	bar.sync 	0;
	@%p9 bra 	$L__BB0_18;
	ld.shared.u32 	%r30, [_ZZ10sum_kernelPiS_E7input_s];
	cvta.to.global.u64 	%rd6, %rd2;
	st.global.u32 	[%rd6], %r30;
$L__BB0_18:
	ret;

}


// ===== COMPILED SASS (sm_100) =====

	.target	sm_100

	.elftype	@"ET_EXEC"


//--------------------- .note.nv.tkinfo           --------------------------
	.section	.note.nv.tkinfo,"",@"SHT_NOTE"
	.sectionflags	@"SHF_NOTE_NV_TKINFO"
	.tkinfo
        /*0018*/ 	.word	0x00000002
        /*0030*/ 	.string	""
        /*0030*/ 	.string	"ptxas"
        /*0030*/ 	.string	"Cuda compilation tools, release 13.0, V13.0.88"
        /*0030*/ 	.string	"Build cuda_13.0.r13.0/compiler.36424714_0"
        /*0030*/ 	.string	"-arch sm_100 -m 64 "



//--------------------- .note.nv.cuinfo           --------------------------
	.section	.note.nv.cuinfo,"",@"SHT_NOTE"
	.sectionflags	@"SHF_NOTE_NV_CUINFO"
        /*0018*/ 	.short	0x0002
        /*001a*/ 	.short	0x0064
        /*001c*/ 	.short	0x0082
	.zero		2


//--------------------- .nv.info                  --------------------------
	.section	.nv.info,"",@"SHT_CUDA_INFO"
	.align	4


	//----- nvinfo : EIATTR_REGCOUNT
	.align		4
        /*0000*/ 	.byte	0x04, 0x2f
        /*0002*/ 	.short	(.L_1 - .L_0)
	.align		4
.L_0:
        /*0004*/ 	.word	index@(_Z10sum_kernelPiS_)
        /*0008*/ 	.word	0x0000000c


	//----- nvinfo : EIATTR_FRAME_SIZE
	.align		4
.L_1:
        /*000c*/ 	.byte	0x04, 0x11
        /*000e*/ 	.short	(.L_3 - .L_2)
	.align		4
.L_2:
        /*0010*/ 	.word	index@(_Z10sum_kernelPiS_)
        /*0014*/ 	.word	0x00000000


	//----- nvinfo : EIATTR_MIN_STACK_SIZE
	.align		4
.L_3:
        /*0018*/ 	.byte	0x04, 0x12
        /*001a*/ 	.short	(.L_5 - .L_4)
	.align		4
.L_4:
        /*001c*/ 	.word	index@(_Z10sum_kernelPiS_)
        /*0020*/ 	.word	0x00000000
.L_5:


//--------------------- .nv.compat                --------------------------
	.section	.nv.compat,"",@"SHT_CUDA_COMPAT_INFO"
	.align	4
        /*0000*/ 	.byte	0x02, 0x09, 0x00, 0x00, 0x02, 0x02, 0x01, 0x00, 0x02, 0x05, 0x05, 0x00, 0x03, 0x07, 0x01, 0x01
        /*0010*/ 	.byte	0x02, 0x03, 0x00, 0x00, 0x02, 0x06, 0x01, 0x00, 0x04, 0x0b, 0x08, 0x00, 0x09, 0x00, 0x00, 0x00
        /*0020*/ 	.byte	0x00, 0x00, 0x00, 0x00


//--------------------- .nv.info._Z10sum_kernelPiS_ --------------------------
	.section	.nv.info._Z10sum_kernelPiS_,"",@"SHT_CUDA_INFO"
	.sectionflags	@""
	.align	4


	//----- nvinfo : EIATTR_CUDA_API_VERSION
	.align		4
        /*0000*/ 	.byte	0x04, 0x37
        /*0002*/ 	.short	(.L_7 - .L_6)
.L_6:
        /*0004*/ 	.word	0x00000082


	//----- nvinfo : EIATTR_KPARAM_INFO
	.align		4
.L_7:
        /*0008*/ 	.byte	0x04, 0x17
        /*000a*/ 	.short	(.L_9 - .L_8)
.L_8:
        /*000c*/ 	.word	0x00000000
        /*0010*/ 	.short	0x0001
        /*0012*/ 	.short	0x0008
        /*0014*/ 	.byte	0x00, 0xf5, 0x21, 0x00


	//----- nvinfo : EIATTR_KPARAM_INFO
	.align		4
.L_9:
        /*0018*/ 	.byte	0x04, 0x17
        /*001a*/ 	.short	(.L_11 - .L_10)
.L_10:
        /*001c*/ 	.word	0x00000000
        /*0020*/ 	.short	0x0000
        /*0022*/ 	.short	0x0000
        /*0024*/ 	.byte	0x00, 0xf5, 0x21, 0x00


	//----- nvinfo : EIATTR_SPARSE_MMA_MASK
	.align		4
.L_11:
        /*0028*/ 	.byte	0x03, 0x50
        /*002a*/ 	.short	0x0000


	//----- nvinfo : EIATTR_MAXREG_COUNT
	.align		4
        /*002c*/ 	.byte	0x03, 0x1b
        /*002e*/ 	.short	0x00ff


	//----- nvinfo : EIATTR_NUM_BARRIERS
	.align		4
        /*0030*/ 	.byte	0x02, 0x4c
        /*0032*/ 	.byte	0x01
	.zero		1


	//----- nvinfo : EIATTR_MERCURY_ISA_VERSION
	.align		4
        /*0034*/ 	.byte	0x03, 0x5f
        /*0036*/ 	.short	0x0101


	//----- nvinfo : EIATTR_VRC_CTA_INIT_COUNT
	.align		4
        /*0038*/ 	.byte	0x02, 0x4a
	.zero		1
	.zero		1


	//----- nvinfo : EIATTR_EXIT_INSTR_OFFSETS
	.align		4
        /*003c*/ 	.byte	0x04, 0x1c
        /*003e*/ 	.short	(.L_13 - .L_12)


	//   ....[0]....
.L_12:
        /*0040*/ 	.word	0x000003a0


	//   ....[1]....
        /*0044*/ 	.word	0x000003e0


	//----- nvinfo : EIATTR_CBANK_PARAM_SIZE
	.align		4
.L_13:
        /*0048*/ 	.byte	0x03, 0x19
        /*004a*/ 	.short	0x0010


	//----- nvinfo : EIATTR_PARAM_CBANK
	.align		4
        /*004c*/ 	.byte	0x04, 0x0a
        /*004e*/ 	.short	(.L_15 - .L_14)
	.align		4
.L_14:
        /*0050*/ 	.word	index@(.nv.constant0._Z10sum_kernelPiS_)
        /*0054*/ 	.short	0x0380
        /*0056*/ 	.short	0x0010


	//----- nvinfo : EIATTR_SW_WAR
	.align		4
.L_15:
        /*0058*/ 	.byte	0x04, 0x36
        /*005a*/ 	.short	(.L_17 - .L_16)
.L_16:
        /*005c*/ 	.word	0x00000008
.L_17:


//--------------------- .nv.callgraph             --------------------------
	.section	.nv.callgraph,"",@"SHT_CUDA_CALLGRAPH"
	.align	4
	.sectionentsize	8
	.align		4
        /*0000*/ 	.word	0x00000000
	.align		4
        /*0004*/ 	.word	0xffffffff
	.align		4
        /*0008*/ 	.word	0x00000000
	.align		4
        /*000c*/ 	.word	0xfffffffe
	.align		4
        /*0010*/ 	.word	0x00000000
	.align		4
        /*0014*/ 	.word	0xfffffffd
	.align		4
        /*0018*/ 	.word	0x00000000
	.align		4
        /*001c*/ 	.word	0xfffffffc


//--------------------- .text._Z10sum_kernelPiS_  --------------------------
	.section	.text._Z10sum_kernelPiS_,"ax",@progbits
	.align	128
        .global         _Z10sum_kernelPiS_
        .type           _Z10sum_kernelPiS_,@function
        .size           _Z10sum_kernelPiS_,(.L_x_1 - _Z10sum_kernelPiS_)
        .other          _Z10sum_kernelPiS_,@"STO_CUDA_ENTRY STV_DEFAULT"
_Z10sum_kernelPiS_:
.text._Z10sum_kernelPiS_:
[----:B------:R-:W-:Y:S01]  /*0000*/  LDC R1, c[0x0][0x37c] ;  /* 0x0000df00ff017b82 */ /* 0x000fe20000000800 */
[----:B------:R-:W0:Y:S01]  /*0010*/  S2R R9, SR_TID.X ;  /* 0x0000000000097919 */ /* 0x000e220000002100 */
[----:B------:R-:W1:Y:S01]  /*0020*/  LDCU.64 UR6, c[0x0][0x358] ;  /* 0x00006b00ff0677ac */ /* 0x000e620008000a00 */
[----:B0-----:R-:W-:-:S13]  /*0030*/  ISETP.GT.U32.AND P1, PT, R9, 0x7f, PT ;  /* 0x0000007f0900780c */ /* 0x001fda0003f24070 */
[----:B------:R-:W0:Y:S02]  /*0040*/  @!P1 LDC.64 R2, c[0x0][0x380] ;  /* 0x0000e000ff029b82 */ /* 0x000e240000000a00 */
[----:B0-----:R-:W-:-:S05]  /*0050*/  @!P1 IMAD.WIDE.U32 R2, R9, 0x4, R2 ;  /* 0x0000000409029825 */ /* 0x001fca00078e0002 */
[----:B-1----:R-:W2:Y:S04]  /*0060*/  @!P1 LDG.E R4, desc[UR6][R2.64] ;  /* 0x0000000602049981 */ /* 0x002ea8000c1e1900 */
[----:B------:R-:W2:Y:S01]  /*0070*/  @!P1 LDG.E R5, desc[UR6][R2.64+0x200] ;  /* 0x0002000602059981 */ /* 0x000ea2000c1e1900 */
[----:B------:R-:W0:Y:S01]  /*0080*/  S2UR UR5, SR_CgaCtaId ;  /* 0x00000000000579c3 */ /* 0x000e220000008800 */
[----:B------:R-:W-:Y:S01]  /*0090*/  UMOV UR4, 0x400 ;  /* 0x0000040000047882 */ /* 0x000fe20000000000 */
[----:B------:R-:W-:Y:S01]  /*00a0*/  IMAD.MOV.U32 R7, RZ, RZ, RZ ;  /* 0x000000ffff077224 */ /* 0x000fe200078e00ff */
[----:B------:R-:W-:Y:S01]  /*00b0*/  ISETP.GT.U32.AND P0, PT, R9, 0x3f, PT ;  /* 0x0000003f0900780c */ /* 0x000fe20003f04070 */
[----:B0-----:R-:W-:-:S06]  /*00c0*/  ULEA UR4, UR5, UR4, 0x18 ;  /* 0x0000000405047291 */ /* 0x001fcc000f8ec0ff */
[C---:B------:R-:W-:Y:S01]  /*00d0*/  LEA R0, R9.reuse, UR4, 0x2 ;  /* 0x0000000409007c11 */ /* 0x040fe2000f8e10ff */
[----:B--2---:R-:W-:Y:S01]  /*00e0*/  @!P1 IMAD.IADD R7, R4, 0x1, R5 ;  /* 0x0000000104079824 */ /* 0x004fe200078e0205 */
[----:B------:R-:W-:-:S04]  /*00f0*/  ISETP.GT.U32.AND P1, PT, R9, 0x1f, PT ;  /* 0x0000001f0900780c */ /* 0x000fc80003f24070 */
[----:B------:R-:W-:Y:S01]  /*0100*/  STS [R0], R7 ;  /* 0x0000000700007388 */ /* 0x000fe20000000800 */
[----:B------:R-:W-:Y:S06]  /*0110*/  BAR.SYNC.DEFER_BLOCKING 0x0 ;  /* 0x0000000000007b1d */ /* 0x000fec0000010000 */
[----:B------:R-:W-:Y:S04]  /*0120*/  @!P0 LDS R4, [R0+0x100] ;  /* 0x0001000000048984 */ /* 0x000fe80000000800 */
[----:B------:R-:W0:Y:S02]  /*0130*/  @!P0 LDS R3, [R0] ;  /* 0x0000000000038984 */ /* 0x000e240000000800 */
[----:B0-----:R-:W-:-:S05]  /*0140*/  @!P0 IMAD.IADD R3, R4, 0x1, R3 ;  /* 0x0000000104038824 */ /* 0x001fca00078e0203 */
[----:B------:R-:W-:Y:S01]  /*0150*/  @!P0 STS [R0], R3 ;  /* 0x0000000300008388 */ /* 0x000fe20000000800 */
[----:B------:R-:W-:Y:S01]  /*0160*/  BAR.SYNC.DEFER_BLOCKING 0x0 ;  /* 0x0000000000007b1d */ /* 0x000fe20000010000 */
[----:B------:R-:W-:-:S05]  /*0170*/  ISETP.GT.U32.AND P0, PT, R9, 0xf, PT ;  /* 0x0000000f0900780c */ /* 0x000fca0003f04070 */
        /* <DEDUP_REMOVED lines=8> */
[----:B0-----:R-:W-:-:S05]  /*0200*/  @!P0 IADD3 R7, PT, PT, R2, R7, RZ ;  /* 0x0000000702078210 */ /* 0x001fca0007ffe0ff */
        /* <DEDUP_REMOVED lines=14> */
[----:B------:R-:W-:-:S05]  /*02f0*/  ISETP.NE.AND P0, PT, R9, RZ, PT ;  /* 0x000000ff0900720c */ /* 0x000fca0003f05270 */
[----:B------:R-:W-:Y:S04]  /*0300*/  @!P1 LDS R2, [R0+0x8] ;  /* 0x0000080000029984 */ /* 0x000fe80000000800 */
[----:B------:R-:W0:Y:S02]  /*0310*/  @!P1 LDS R7, [R0] ;  /* 0x0000000000079984 */ /* 0x000e240000000800 */
[----:B0-----:R-:W-:-:S05]  /*0320*/  @!P1 IADD3 R7, PT, PT, R2, R7, RZ ;  /* 0x0000000702079210 */ /* 0x001fca0007ffe0ff */
[----:B------:R-:W-:Y:S01]  /*0330*/  @!P1 STS [R0], R7 ;  /* 0x0000000700009388 */ /* 0x000fe20000000800 */
[----:B------:R-:W-:Y:S06]  /*0340*/  BAR.SYNC.DEFER_BLOCKING 0x0 ;  /* 0x0000000000007b1d */ /* 0x000fec0000010000 */
[----:B------:R-:W-:Y:S04]  /*0350*/  @!P0 LDS R2, [UR4+0x4] ;  /* 0x00000404ff028984 */ /* 0x000fe80008000800 */
[----:B------:R-:W0:Y:S02]  /*0360*/  @!P0 LDS R3, [R0] ;  /* 0x0000000000038984 */ /* 0x000e240000000800 */
[----:B0-----:R-:W-:-:S05]  /*0370*/  @!P0 IMAD.IADD R3, R2, 0x1, R3 ;  /* 0x0000000102038824 */ /* 0x001fca00078e0203 */
[----:B------:R0:W-:Y:S01]  /*0380*/  @!P0 STS [R0], R3 ;  /* 0x0000000300008388 */ /* 0x0001e20000000800 */
[----:B------:R-:W-:Y:S06]  /*0390*/  BAR.SYNC.DEFER_BLOCKING 0x0 ;  /* 0x0000000000007b1d */ /* 0x000fec0000010000 */
[----:B------:R-:W-:Y:S05]  /*03a0*/  @P0 EXIT ;  /* 0x000000000000094d */ /* 0x000fea0003800000 */
[----:B------:R-:W1:Y:S01]  /*03b0*/  LDS R5, [UR4] ;  /* 0x00000004ff057984 */ /* 0x000e620008000800 */
[----:B0-----:R-:W1:Y:S03]  /*03c0*/  LDC.64 R2, c[0x0][0x388] ;  /* 0x0000e200ff027b82 */ /* 0x001e660000000a00 */
[----:B-1----:R-:W-:Y:S01]  /*03d0*/  STG.E desc[UR6][R2.64], R5 ;  /* 0x0000000502007986 */ /* 0x002fe2000c101906 */
[----:B------:R-:W-:Y:S05]  /*03e0*/  EXIT ;  /* 0x000000000000794d */ /* 0x000fea0003800000 */
.L_x_0:
[----:B------:R-:W-:-:S00]  /*03f0*/  BRA `(.L_x_0) ;  /* 0xfffffffc00fc7947 */ /* 0x000fc0000383ffff */
[----:B------:R-:W-:-:S00]  /*0400*/  NOP ;  /* 0x0000000000007918 */ /* 0x000fc00000000000 */
[----:B------:R-:W-:-:S00]  /*0410*/  NOP ;  /* 0x0000000000007918 */ /* 0x000fc00000000000 */
[----:B------:R-:W-:-:S00]  /*0420*/  NOP ;  /* 0x0000000000007918 */ /* 0x000fc00000000000 */
[----:B------:R-:W-:-:S00]  /*0430*/  NOP ;  /* 0x0000000000007918 */ /* 0x000fc00000000000 */
[----:B------:R-:W-:-:S00]  /*0440*/  NOP ;  /* 0x0000000000007918 */ /* 0x000fc00000000000 */
[----:B------:R-:W-:-:S00]  /*0450*/  NOP ;  /* 0x0000000000007918 */ /* 0x000fc00000000000 */
[----:B------:R-:W-:-:S00]  /*0460*/  NOP ;  /* 0x0000000000007918 */ /* 0x000fc00000000000 */
[----:B------:R-:W-:-:S00]  /*0470*/  NOP ;  /* 0x0000000000007918 */ /* 0x000fc00000000000 */
.L_x_1:


//--------------------- .nv.shared._Z10sum_kernelPiS_ --------------------------
	.section	.nv.shared._Z10sum_kernelPiS_,"aw",@nobits
	.sectionflags	@""
	.align	4
.nv.shared._Z10sum_kernelPiS_:
	.zero		1536


//--------------------- .nv.shared.reserved.0     --------------------------
	.section	.nv.shared.reserved.0,"aw",@nobits
	.weak		__nv_reservedSMEM_offset_0_alias
	.size		__nv_reservedSMEM_offset_0_alias, 0, 64
	.other		__nv_reservedSMEM_offset_0_alias,@"STO_CUDA_RESERVED_SHARED STV_DEFAULT"
__nv_reservedSMEM_offset_0_alias:
	.zero		0
	.zero		64


//--------------------- .nv.constant0._Z10sum_kernelPiS_ --------------------------
	.section	.nv.constant0._Z10sum_kernelPiS_,"a",@progbits
	.sectionflags	@""
	.align	4
.nv.constant0._Z10sum_kernelPiS_:
	.zero		912


//--------------------- SYMBOLS --------------------------

	.type		.nv.reservedSmem.offset0,@object
	.size		.nv.reservedSmem.offset0,0x4
	.type		.nv.reservedSmem.cap,@object
	.size		.nv.reservedSmem.cap,0x4
